//
// Generated by NVIDIA NVVM Compiler
//
// Compiler Build ID: CL-36424714
// Cuda compilation tools, release 13.0, V13.0.88
// Based on NVVM 20.0.0
//

.version 9.0
.target sm_100
.address_size 64

	// .globl	max_kernel

.visible .entry max_kernel()
{


	ret;

}


// ===== COMPILED SASS (sm_100) =====

	.target	sm_100

	.elftype	@"ET_EXEC"


//--------------------- .note.nv.tkinfo           --------------------------
	.section	.note.nv.tkinfo,"",@"SHT_NOTE"
	.sectionflags	@"SHF_NOTE_NV_TKINFO"
	.tkinfo
        /*0018*/ 	.word	0x00000002
        /*0030*/ 	.string	""
        /*0030*/ 	.string	"ptxas"
        /*0030*/ 	.string	"Cuda compilation tools, release 13.0, V13.0.88"
        /*0030*/ 	.string	"Build cuda_13.0.r13.0/compiler.36424714_0"
        /*0030*/ 	.string	"-arch sm_100 -m 64 "



//--------------------- .note.nv.cuinfo           --------------------------
	.section	.note.nv.cuinfo,"",@"SHT_NOTE"
	.sectionflags	@"SHF_NOTE_NV_CUINFO"
        /*0018*/ 	.short	0x0002
        /*001a*/ 	.short	0x0064
        /*001c*/ 	.short	0x0082
	.zero		2


//--------------------- .nv.info                  --------------------------
	.section	.nv.info,"",@"SHT_CUDA_INFO"
	.align	4


	//----- nvinfo : EIATTR_REGCOUNT
	.align		4
        /*0000*/ 	.byte	0x04, 0x2f
        /*0002*/ 	.short	(.L_1 - .L_0)
	.align		4
.L_0:
        /*0004*/ 	.word	index@(max_kernel)
        /*0008*/ 	.word	0x00000004


	//----- nvinfo : EIATTR_FRAME_SIZE
	.align		4
.L_1:
        /*000c*/ 	.byte	0x04, 0x11
        /*000e*/ 	.short	(.L_3 - .L_2)
	.align		4
.L_2:
        /*0010*/ 	.word	index@(max_kernel)
        /*0014*/ 	.word	0x00000000


	//----- nvinfo : EIATTR_MIN_STACK_SIZE
	.align		4
.L_3:
        /*0018*/ 	.byte	0x04, 0x12
        /*001a*/ 	.short	(.L_5 - .L_4)
	.align		4
.L_4:
        /*001c*/ 	.word	index@(max_kernel)
        /*0020*/ 	.word	0x00000000
.L_5:


//--------------------- .nv.compat                --------------------------
	.section	.nv.compat,"",@"SHT_CUDA_COMPAT_INFO"
	.align	4
        /*0000*/ 	.byte	0x02, 0x09, 0x00, 0x00, 0x02, 0x02, 0x01, 0x00, 0x02, 0x05, 0x05, 0x00, 0x03, 0x07, 0x01, 0x01
        /*0010*/ 	.byte	0x02, 0x03, 0x00, 0x00, 0x02, 0x06, 0x01, 0x00, 0x04, 0x0b, 0x08, 0x00, 0x09, 0x00, 0x00, 0x00
        /*0020*/ 	.byte	0x00, 0x00, 0x00, 0x00


//--------------------- .nv.info.max_kernel       --------------------------
	.section	.nv.info.max_kernel,"",@"SHT_CUDA_INFO"
	.sectionflags	@""
	.align	4


	//----- nvinfo : EIATTR_CUDA_API_VERSION
	.align		4
        /*0000*/ 	.byte	0x04, 0x37
        /*0002*/ 	.short	(.L_7 - .L_6)
.L_6:
        /*0004*/ 	.word	0x00000082


	//----- nvinfo : EIATTR_SPARSE_MMA_MASK
	.align		4
.L_7:
        /*0008*/ 	.byte	0x03, 0x50
        /*000a*/ 	.short	0x0000


	//----- nvinfo : EIATTR_MAXREG_COUNT
	.align		4
        /*000c*/ 	.byte	0x03, 0x1b
        /*000e*/ 	.short	0x00ff


	//----- nvinfo : EIATTR_MERCURY_ISA_VERSION
	.align		4
        /*0010*/ 	.byte	0x03, 0x5f
        /*0012*/ 	.short	0x0101


	//----- nvinfo : EIATTR_VRC_CTA_INIT_COUNT
	.align		4
        /*0014*/ 	.byte	0x02, 0x4a
	.zero		1
	.zero		1


	//----- nvinfo : EIATTR_EXIT_INSTR_OFFSETS
	.align		4
        /*0018*/ 	.byte	0x04, 0x1c
        /*001a*/ 	.short	(.L_9 - .L_8)


	//   ....[0]....
.L_8:
        /*001c*/ 	.word	0x00000010


	//----- nvinfo : EIATTR_SW_WAR
	.align		4
.L_9:
        /*0020*/ 	.byte	0x04, 0x36
        /*0022*/ 	.short	(.L_11 - .L_10)
.L_10:
        /*0024*/ 	.word	0x00000008
.L_11:


//--------------------- .nv.callgraph             --------------------------
	.section	.nv.callgraph,"",@"SHT_CUDA_CALLGRAPH"
	.align	4
	.sectionentsize	8
	.align		4
        /*0000*/ 	.word	0x00000000
	.align		4
        /*0004*/ 	.word	0xffffffff
	.align		4
        /*0008*/ 	.word	0x00000000
	.align		4
        /*000c*/ 	.word	0xfffffffe
	.align		4
        /*0010*/ 	.word	0x00000000
	.align		4
        /*0014*/ 	.word	0xfffffffd
	.align		4
        /*0018*/ 	.word	0x00000000
	.align		4
        /*001c*/ 	.word	0xfffffffc


//--------------------- .text.max_kernel          --------------------------
	.section	.text.max_kernel,"ax",@progbits
	.align	128
        .global         max_kernel
        .type           max_kernel,@function
        .size           max_kernel,(.L_x_1 - max_kernel)
        .other          max_kernel,@"STO_CUDA_ENTRY STV_DEFAULT"
max_kernel:
.text.max_kernel:
[----:B------:R-:W-:Y:S01]  /*0000*/  LDC R1, c[0x0][0x37c] ;  /* 0x0000df00ff017b82 */ /* 0x000fe20000000800 */
[----:B------:R-:W-:Y:S05]  /*0010*/  EXIT ;  /* 0x000000000000794d */ /* 0x000fea0003800000 */
.L_x_0:
[----:B------:R-:W-:-:S00]  /*0020*/  BRA `(.L_x_0) ;  /* 0xfffffffc00fc7947 */ /* 0x000fc0000383ffff */
[----:B------:R-:W-:-:S00]  /*0030*/  NOP ;  /* 0x0000000000007918 */ /* 0x000fc00000000000 */
        /* <DEDUP_REMOVED lines=12> */
.L_x_1:


//--------------------- .nv.shared.reserved.0     --------------------------
	.section	.nv.shared.reserved.0,"aw",@nobits
	.weak		__nv_reservedSMEM_offset_0_alias
	.size		__nv_reservedSMEM_offset_0_alias, 0, 64
	.other		__nv_reservedSMEM_offset_0_alias,@"STO_CUDA_RESERVED_SHARED STV_DEFAULT"
__nv_reservedSMEM_offset_0_alias:
	.zero		0
	.zero		64


//--------------------- .nv.constant0.max_kernel  --------------------------
	.section	.nv.constant0.max_kernel,"a",@progbits
	.sectionflags	@""
	.align	4
.nv.constant0.max_kernel:
	.zero		896


//--------------------- SYMBOLS --------------------------

	.type		.nv.reservedSmem.offset0,@object
	.size		.nv.reservedSmem.offset0,0x4
